//
// Generated by NVIDIA NVVM Compiler
//
// Compiler Build ID: CL-36424714
// Cuda compilation tools, release 13.0, V13.0.88
// Based on NVVM 20.0.0
//

.version 9.0
.target sm_100
.address_size 64

	// .globl	_Z15matrix_mult_kerPfS_S_i

.visible .entry _Z15matrix_mult_kerPfS_S_i(
	.param .u64 .ptr .align 1 _Z15matrix_mult_kerPfS_S_i_param_0,
	.param .u64 .ptr .align 1 _Z15matrix_mult_kerPfS_S_i_param_1,
	.param .u64 .ptr .align 1 _Z15matrix_mult_kerPfS_S_i_param_2,
	.param .u32 _Z15matrix_mult_kerPfS_S_i_param_3
)
{
	.reg .pred 	%p<10>;
	.reg .b32 	%r<78>;
	.reg .b32 	%f<68>;
	.reg .b64 	%rd<47>;

	ld.param.u64 	%rd4, [_Z15matrix_mult_kerPfS_S_i_param_0];
	ld.param.u64 	%rd5, [_Z15matrix_mult_kerPfS_S_i_param_1];
	ld.param.u64 	%rd3, [_Z15matrix_mult_kerPfS_S_i_param_2];
	ld.param.u32 	%r43, [_Z15matrix_mult_kerPfS_S_i_param_3];
	cvta.to.global.u64 	%rd1, %rd5;
	cvta.to.global.u64 	%rd2, %rd4;
	mov.u32 	%r44, %ctaid.x;
	mov.u32 	%r45, %ntid.x;
	mov.u32 	%r46, %tid.x;
	mad.lo.s32 	%r1, %r44, %r45, %r46;
	mov.u32 	%r47, %ctaid.y;
	mov.u32 	%r48, %ntid.y;
	mul.lo.s32 	%r2, %r47, %r48;
	mov.u32 	%r3, %tid.y;
	add.s32 	%r4, %r2, %r3;
	setp.lt.s32 	%p1, %r43, 1;
	mov.f32 	%f67, 0f00000000;
	@%p1 bra 	$L__BB0_12;
	mul.lo.s32 	%r5, %r43, %r1;
	and.b32  	%r6, %r43, 7;
	setp.lt.u32 	%p2, %r43, 8;
	mov.f32 	%f67, 0f00000000;
	mov.b32 	%r76, 0;
	@%p2 bra 	$L__BB0_4;
	and.b32  	%r76, %r43, 2147483640;
	neg.s32 	%r74, %r76;
	add.s32 	%r50, %r3, %r43;
	add.s32 	%r73, %r50, %r2;
	shl.b32 	%r10, %r43, 3;
	shl.b32 	%r51, %r43, 1;
	add.s32 	%r72, %r4, %r51;
	mad.lo.s32 	%r71, %r43, 3, %r4;
	shl.b32 	%r52, %r43, 2;
	add.s32 	%r70, %r4, %r52;
	mad.lo.s32 	%r69, %r43, 5, %r4;
	mad.lo.s32 	%r68, %r43, 6, %r4;
	mad.lo.s32 	%r67, %r43, 7, %r4;
	mov.f32 	%f67, 0f00000000;
	mov.u32 	%r65, %r5;
	mov.u32 	%r66, %r4;
$L__BB0_3:
	.pragma "nounroll";
	mul.wide.s32 	%rd6, %r65, 4;
	add.s64 	%rd7, %rd2, %rd6;
	ld.global.f32 	%f17, [%rd7];
	mul.wide.u32 	%rd8, %r66, 4;
	add.s64 	%rd9, %rd1, %rd8;
	ld.global.f32 	%f18, [%rd9];
	fma.rn.f32 	%f19, %f17, %f18, %f67;
	ld.global.f32 	%f20, [%rd7+4];
	mul.wide.u32 	%rd10, %r73, 4;
	add.s64 	%rd11, %rd1, %rd10;
	ld.global.f32 	%f21, [%rd11];
	fma.rn.f32 	%f22, %f20, %f21, %f19;
	ld.global.f32 	%f23, [%rd7+8];
	mul.wide.u32 	%rd12, %r72, 4;
	add.s64 	%rd13, %rd1, %rd12;
	ld.global.f32 	%f24, [%rd13];
	fma.rn.f32 	%f25, %f23, %f24, %f22;
	ld.global.f32 	%f26, [%rd7+12];
	mul.wide.u32 	%rd14, %r71, 4;
	add.s64 	%rd15, %rd1, %rd14;
	ld.global.f32 	%f27, [%rd15];
	fma.rn.f32 	%f28, %f26, %f27, %f25;
	ld.global.f32 	%f29, [%rd7+16];
	mul.wide.u32 	%rd16, %r70, 4;
	add.s64 	%rd17, %rd1, %rd16;
	ld.global.f32 	%f30, [%rd17];
	fma.rn.f32 	%f31, %f29, %f30, %f28;
	ld.global.f32 	%f32, [%rd7+20];
	mul.wide.u32 	%rd18, %r69, 4;
	add.s64 	%rd19, %rd1, %rd18;
	ld.global.f32 	%f33, [%rd19];
	fma.rn.f32 	%f34, %f32, %f33, %f31;
	ld.global.f32 	%f35, [%rd7+24];
	mul.wide.u32 	%rd20, %r68, 4;
	add.s64 	%rd21, %rd1, %rd20;
	ld.global.f32 	%f36, [%rd21];
	fma.rn.f32 	%f37, %f35, %f36, %f34;
	ld.global.f32 	%f38, [%rd7+28];
	mul.wide.u32 	%rd22, %r67, 4;
	add.s64 	%rd23, %rd1, %rd22;
	ld.global.f32 	%f39, [%rd23];
	fma.rn.f32 	%f67, %f38, %f39, %f37;
	add.s32 	%r74, %r74, 8;
	add.s32 	%r73, %r73, %r10;
	add.s32 	%r72, %r72, %r10;
	add.s32 	%r71, %r71, %r10;
	add.s32 	%r70, %r70, %r10;
	add.s32 	%r69, %r69, %r10;
	add.s32 	%r68, %r68, %r10;
	add.s32 	%r67, %r67, %r10;
	add.s32 	%r66, %r66, %r10;
	add.s32 	%r65, %r65, 8;
	setp.ne.s32 	%p3, %r74, 0;
	@%p3 bra 	$L__BB0_3;
$L__BB0_4:
	setp.eq.s32 	%p4, %r6, 0;
	@%p4 bra 	$L__BB0_12;
	and.b32  	%r38, %r43, 3;
	setp.lt.u32 	%p5, %r6, 4;
	@%p5 bra 	$L__BB0_7;
	add.s32 	%r53, %r76, %r5;
	mul.wide.s32 	%rd24, %r53, 4;
	add.s64 	%rd25, %rd2, %rd24;
	ld.global.f32 	%f41, [%rd25];
	mad.lo.s32 	%r54, %r76, %r43, %r4;
	mul.wide.u32 	%rd26, %r54, 4;
	add.s64 	%rd27, %rd1, %rd26;
	ld.global.f32 	%f42, [%rd27];
	fma.rn.f32 	%f43, %f41, %f42, %f67;
	ld.global.f32 	%f44, [%rd25+4];
	add.s32 	%r55, %r54, %r43;
	mul.wide.u32 	%rd28, %r55, 4;
	add.s64 	%rd29, %rd1, %rd28;
	ld.global.f32 	%f45, [%rd29];
	fma.rn.f32 	%f46, %f44, %f45, %f43;
	ld.global.f32 	%f47, [%rd25+8];
	add.s32 	%r56, %r55, %r43;
	mul.wide.u32 	%rd30, %r56, 4;
	add.s64 	%rd31, %rd1, %rd30;
	ld.global.f32 	%f48, [%rd31];
	fma.rn.f32 	%f49, %f47, %f48, %f46;
	ld.global.f32 	%f50, [%rd25+12];
	add.s32 	%r57, %r56, %r43;
	mul.wide.u32 	%rd32, %r57, 4;
	add.s64 	%rd33, %rd1, %rd32;
	ld.global.f32 	%f51, [%rd33];
	fma.rn.f32 	%f67, %f50, %f51, %f49;
	add.s32 	%r76, %r76, 4;
$L__BB0_7:
	setp.eq.s32 	%p6, %r38, 0;
	@%p6 bra 	$L__BB0_12;
	setp.eq.s32 	%p7, %r38, 1;
	@%p7 bra 	$L__BB0_10;
	add.s32 	%r58, %r76, %r5;
	mul.wide.s32 	%rd34, %r58, 4;
	add.s64 	%rd35, %rd2, %rd34;
	ld.global.f32 	%f53, [%rd35];
	mad.lo.s32 	%r59, %r76, %r43, %r4;
	mul.wide.u32 	%rd36, %r59, 4;
	add.s64 	%rd37, %rd1, %rd36;
	ld.global.f32 	%f54, [%rd37];
	fma.rn.f32 	%f55, %f53, %f54, %f67;
	ld.global.f32 	%f56, [%rd35+4];
	add.s32 	%r60, %r59, %r43;
	mul.wide.u32 	%rd38, %r60, 4;
	add.s64 	%rd39, %rd1, %rd38;
	ld.global.f32 	%f57, [%rd39];
	fma.rn.f32 	%f67, %f56, %f57, %f55;
	add.s32 	%r76, %r76, 2;
$L__BB0_10:
	and.b32  	%r61, %r43, 1;
	setp.eq.b32 	%p8, %r61, 1;
	not.pred 	%p9, %p8;
	@%p9 bra 	$L__BB0_12;
	add.s32 	%r62, %r76, %r5;
	mul.wide.s32 	%rd40, %r62, 4;
	add.s64 	%rd41, %rd2, %rd40;
	ld.global.f32 	%f58, [%rd41];
	mad.lo.s32 	%r63, %r76, %r43, %r4;
	mul.wide.u32 	%rd42, %r63, 4;
	add.s64 	%rd43, %rd1, %rd42;
	ld.global.f32 	%f59, [%rd43];
	fma.rn.f32 	%f67, %f58, %f59, %f67;
$L__BB0_12:
	cvta.to.global.u64 	%rd44, %rd3;
	mad.lo.s32 	%r64, %r43, %r1, %r4;
	mul.wide.s32 	%rd45, %r64, 4;
	add.s64 	%rd46, %rd44, %rd45;
	st.global.f32 	[%rd46], %f67;
	ret;

}


// ===== COMPILED SASS (sm_100) =====

	.target	sm_100

	.elftype	@"ET_EXEC"


//--------------------- .note.nv.tkinfo           --------------------------
	.section	.note.nv.tkinfo,"",@"SHT_NOTE"
	.sectionflags	@"SHF_NOTE_NV_TKINFO"
	.tkinfo
        /*0018*/ 	.word	0x00000002
        /*0030*/ 	.string	""
        /*0030*/ 	.string	"ptxas"
        /*0030*/ 	.string	"Cuda compilation tools, release 13.0, V13.0.88"
        /*0030*/ 	.string	"Build cuda_13.0.r13.0/compiler.36424714_0"
        /*0030*/ 	.string	"-arch sm_100 -m 64 "



//--------------------- .note.nv.cuinfo           --------------------------
	.section	.note.nv.cuinfo,"",@"SHT_NOTE"
	.sectionflags	@"SHF_NOTE_NV_CUINFO"
        /*0018*/ 	.short	0x0002
        /*001a*/ 	.short	0x0064
        /*001c*/ 	.short	0x0082
	.zero		2


//--------------------- .nv.info                  --------------------------
	.section	.nv.info,"",@"SHT_CUDA_INFO"
	.align	4


	//----- nvinfo : EIATTR_REGCOUNT
	.align		4
        /*0000*/ 	.byte	0x04, 0x2f
        /*0002*/ 	.short	(.L_1 - .L_0)
	.align		4
.L_0:
        /*0004*/ 	.word	index@(_Z15matrix_mult_kerPfS_S_i)
        /*0008*/ 	.word	0x00000020


	//----- nvinfo : EIATTR_FRAME_SIZE
	.align		4
.L_1:
        /*000c*/ 	.byte	0x04, 0x11
        /*000e*/ 	.short	(.L_3 - .L_2)
	.align		4
.L_2:
        /*0010*/ 	.word	index@(_Z15matrix_mult_kerPfS_S_i)
        /*0014*/ 	.word	0x00000000


	//----- nvinfo : EIATTR_MIN_STACK_SIZE
	.align		4
.L_3:
        /*0018*/ 	.byte	0x04, 0x12
        /*001a*/ 	.short	(.L_5 - .L_4)
	.align		4
.L_4:
        /*001c*/ 	.word	index@(_Z15matrix_mult_kerPfS_S_i)
        /*0020*/ 	.word	0x00000000
.L_5:


//--------------------- .nv.compat                --------------------------
	.section	.nv.compat,"",@"SHT_CUDA_COMPAT_INFO"
	.align	4
        /*0000*/ 	.byte	0x02, 0x09, 0x00, 0x00, 0x02, 0x02, 0x01, 0x00, 0x02, 0x05, 0x05, 0x00, 0x03, 0x07, 0x01, 0x01
        /*0010*/ 	.byte	0x02, 0x03, 0x00, 0x00, 0x02, 0x06, 0x01, 0x00, 0x04, 0x0b, 0x08, 0x00, 0x09, 0x00, 0x00, 0x00
        /*0020*/ 	.byte	0x00, 0x00, 0x00, 0x00


//--------------------- .nv.info._Z15matrix_mult_kerPfS_S_i --------------------------
	.section	.nv.info._Z15matrix_mult_kerPfS_S_i,"",@"SHT_CUDA_INFO"
	.sectionflags	@""
	.align	4


	//----- nvinfo : EIATTR_CUDA_API_VERSION
	.align		4
        /*0000*/ 	.byte	0x04, 0x37
        /*0002*/ 	.short	(.L_7 - .L_6)
.L_6:
        /*0004*/ 	.word	0x00000082


	//----- nvinfo : EIATTR_KPARAM_INFO
	.align		4
.L_7:
        /*0008*/ 	.byte	0x04, 0x17
        /*000a*/ 	.short	(.L_9 - .L_8)
.L_8:
        /*000c*/ 	.word	0x00000000
        /*0010*/ 	.short	0x0003
        /*0012*/ 	.short	0x0018
        /*0014*/ 	.byte	0x00, 0xf0, 0x11, 0x00


	//----- nvinfo : EIATTR_KPARAM_INFO
	.align		4
.L_9:
        /*0018*/ 	.byte	0x04, 0x17
        /*001a*/ 	.short	(.L_11 - .L_10)
.L_10:
        /*001c*/ 	.word	0x00000000
        /*0020*/ 	.short	0x0002
        /*0022*/ 	.short	0x0010
        /*0024*/ 	.byte	0x00, 0xf5, 0x21, 0x00


	//----- nvinfo : EIATTR_KPARAM_INFO
	.align		4
.L_11:
        /*0028*/ 	.byte	0x04, 0x17
        /*002a*/ 	.short	(.L_13 - .L_12)
.L_12:
        /*002c*/ 	.word	0x00000000
        /*0030*/ 	.short	0x0001
        /*0032*/ 	.short	0x0008
        /*0034*/ 	.byte	0x00, 0xf5, 0x21, 0x00


	//----- nvinfo : EIATTR_KPARAM_INFO
	.align		4
.L_13:
        /*0038*/ 	.byte	0x04, 0x17
        /*003a*/ 	.short	(.L_15 - .L_14)
.L_14:
        /*003c*/ 	.word	0x00000000
        /*0040*/ 	.short	0x0000
        /*0042*/ 	.short	0x0000
        /*0044*/ 	.byte	0x00, 0xf5, 0x21, 0x00


	//----- nvinfo : EIATTR_SPARSE_MMA_MASK
	.align		4
.L_15:
        /*0048*/ 	.byte	0x03, 0x50
        /*004a*/ 	.short	0x0000


	//----- nvinfo : EIATTR_MAXREG_COUNT
	.align		4
        /*004c*/ 	.byte	0x03, 0x1b
        /*004e*/ 	.short	0x00ff


	//----- nvinfo : EIATTR_MERCURY_ISA_VERSION
	.align		4
        /*0050*/ 	.byte	0x03, 0x5f
        /*0052*/ 	.short	0x0101


	//----- nvinfo : EIATTR_VRC_CTA_INIT_COUNT
	.align		4
        /*0054*/ 	.byte	0x02, 0x4a
	.zero		1
	.zero		1


	//----- nvinfo : EIATTR_EXIT_INSTR_OFFSETS
	.align		4
        /*0058*/ 	.byte	0x04, 0x1c
        /*005a*/ 	.short	(.L_17 - .L_16)


	//   ....[0]....
.L_16:
        /*005c*/ 	.word	0x000008f0


	//----- nvinfo : EIATTR_CBANK_PARAM_SIZE
	.align		4
.L_17:
        /*0060*/ 	.byte	0x03, 0x19
        /*0062*/ 	.short	0x001c


	//----- nvinfo : EIATTR_PARAM_CBANK
	.align		4
        /*0064*/ 	.byte	0x04, 0x0a
        /*0066*/ 	.short	(.L_19 - .L_18)
	.align		4
.L_18:
        /*0068*/ 	.word	index@(.nv.constant0._Z15matrix_mult_kerPfS_S_i)
        /*006c*/ 	.short	0x0380
        /*006e*/ 	.short	0x001c


	//----- nvinfo : EIATTR_SW_WAR
	.align		4
.L_19:
        /*0070*/ 	.byte	0x04, 0x36
        /*0072*/ 	.short	(.L_21 - .L_20)
.L_20:
        /*0074*/ 	.word	0x00000008
.L_21:


//--------------------- .nv.callgraph             --------------------------
	.section	.nv.callgraph,"",@"SHT_CUDA_CALLGRAPH"
	.align	4
	.sectionentsize	8
	.align		4
        /*0000*/ 	.word	0x00000000
	.align		4
        /*0004*/ 	.word	0xffffffff
	.align		4
        /*0008*/ 	.word	0x00000000
	.align		4
        /*000c*/ 	.word	0xfffffffe
	.align		4
        /*0010*/ 	.word	0x00000000
	.align		4
        /*0014*/ 	.word	0xfffffffd
	.align		4
        /*0018*/ 	.word	0x00000000
	.align		4
        /*001c*/ 	.word	0xfffffffc


//--------------------- .text._Z15matrix_mult_kerPfS_S_i --------------------------
	.section	.text._Z15matrix_mult_kerPfS_S_i,"ax",@progbits
	.align	128
        .global         _Z15matrix_mult_kerPfS_S_i
        .type           _Z15matrix_mult_kerPfS_S_i,@function
        .size           _Z15matrix_mult_kerPfS_S_i,(.L_x_5 - _Z15matrix_mult_kerPfS_S_i)
        .other          _Z15matrix_mult_kerPfS_S_i,@"STO_CUDA_ENTRY STV_DEFAULT"
_Z15matrix_mult_kerPfS_S_i:
.text._Z15matrix_mult_kerPfS_S_i:
[----:B------:R-:W-:Y:S08]  /*0000*/  LDC R1, c[0x0][0x37c] ;  /* 0x0000df00ff017b82 */ /* 0x000ff00000000800 */
[----:B------:R-:W0:Y:S01]  /*0010*/  LDC R0, c[0x0][0x398] ;  /* 0x0000e600ff007b82 */ /* 0x000e220000000800 */
[----:B------:R-:W1:Y:S01]  /*0020*/  S2R R2, SR_TID.X ;  /* 0x0000000000027919 */ /* 0x000e620000002100 */
[----:B------:R-:W2:Y:S01]  /*0030*/  LDCU.64 UR6, c[0x0][0x358] ;  /* 0x00006b00ff0677ac */ /* 0x000ea20008000a00 */
[----:B------:R-:W-:Y:S01]  /*0040*/  HFMA2 R20, -RZ, RZ, 0, 0 ;  /* 0x00000000ff147431 */ /* 0x000fe200000001ff */
[----:B------:R-:W3:Y:S04]  /*0050*/  S2R R11, SR_TID.Y ;  /* 0x00000000000b7919 */ /* 0x000ee80000002200 */
[----:B------:R-:W4:Y:S08]  /*0060*/  S2UR UR4, SR_CTAID.Y ;  /* 0x00000000000479c3 */ /* 0x000f300000002600 */
[----:B------:R-:W1:Y:S01]  /*0070*/  LDC R3, c[0x0][0x360] ;  /* 0x0000d800ff037b82 */ /* 0x000e620000000800 */
[----:B------:R-:W4:Y:S07]  /*0080*/  LDCU UR5, c[0x0][0x364] ;  /* 0x00006c80ff0577ac */ /* 0x000f2e0008000800 */
[----:B------:R-:W1:Y:S01]  /*0090*/  S2UR UR8, SR_CTAID.X ;  /* 0x00000000000879c3 */ /* 0x000e620000002500 */
[----:B0-----:R-:W-:Y:S01]  /*00a0*/  ISETP.GE.AND P0, PT, R0, 0x1, PT ;  /* 0x000000010000780c */ /* 0x001fe20003f06270 */
[----:B----4-:R-:W-:-:S06]  /*00b0*/  UIMAD UR4, UR4, UR5, URZ ;  /* 0x00000005040472a4 */ /* 0x010fcc000f8e02ff */
[----:B---3--:R-:W-:Y:S01]  /*00c0*/  IADD3 R7, PT, PT, R11, UR4, RZ ;  /* 0x000000040b077c10 */ /* 0x008fe2000fffe0ff */
[----:B-1----:R-:W-:-:S05]  /*00d0*/  IMAD R3, R3, UR8, R2 ;  /* 0x0000000803037c24 */ /* 0x002fca000f8e0202 */
[----:B--2---:R-:W-:Y:S05]  /*00e0*/  @!P0 BRA `(.L_x_0) ;  /* 0x0000000400f08947 */ /* 0x004fea0003800000 */
[C---:B------:R-:W-:Y:S01]  /*00f0*/  ISETP.GE.U32.AND P1, PT, R0.reuse, 0x8, PT ;  /* 0x000000080000780c */ /* 0x040fe20003f26070 */
[----:B------:R-:W-:Y:S01]  /*0100*/  IMAD R4, R3, R0, RZ ;  /* 0x0000000003047224 */ /* 0x000fe200078e02ff */
[----:B------:R-:W-:Y:S02]  /*0110*/  LOP3.LUT R2, R0, 0x7, RZ, 0xc0, !PT ;  /* 0x0000000700027812 */ /* 0x000fe400078ec0ff */
[----:B------:R-:W-:Y:S02]  /*0120*/  MOV R20, RZ ;  /* 0x000000ff00147202 */ /* 0x000fe40000000f00 */
[----:B------:R-:W-:Y:S02]  /*0130*/  ISETP.NE.AND P0, PT, R2, RZ, PT ;  /* 0x000000ff0200720c */ /* 0x000fe40003f05270 */
[----:B------:R-:W-:-:S05]  /*0140*/  MOV R9, RZ ;  /* 0x000000ff00097202 */ /* 0x000fca0000000f00 */
[----:B------:R-:W-:Y:S06]  /*0150*/  @!P1 BRA `(.L_x_1) ;  /* 0x0000000000ec9947 */ /* 0x000fec0003800000 */
[C---:B------:R-:W-:Y:S01]  /*0160*/  LOP3.LUT R9, R0.reuse, 0x7ffffff8, RZ, 0xc0, !PT ;  /* 0x7ffffff800097812 */ /* 0x040fe200078ec0ff */
[C---:B------:R-:W-:Y:S01]  /*0170*/  IMAD R13, R0.reuse, 0x3, R7 ;  /* 0x00000003000d7824 */ /* 0x040fe200078e0207 */
[C---:B------:R-:W-:Y:S01]  /*0180*/  IADD3 R11, PT, PT, R0.reuse, UR4, R11 ;  /* 0x00000004000b7c10 */ /* 0x040fe2000fffe00b */
[C-C-:B------:R-:W-:Y:S01]  /*0190*/  IMAD R29, R0.reuse, 0x5, R7.reuse ;  /* 0x00000005001d7824 */ /* 0x140fe200078e0207 */
[CC--:B------:R-:W-:Y:S01]  /*01a0*/  LEA R5, R0.reuse, R7.reuse, 0x1 ;  /* 0x0000000700057211 */ /* 0x0c0fe200078e08ff */
[C-C-:B------:R-:W-:Y:S01]  /*01b0*/  IMAD R6, R0.reuse, 0x6, R7.reuse ;  /* 0x0000000600067824 */ /* 0x140fe200078e0207 */
[C---:B------:R-:W-:Y:S01]  /*01c0*/  LEA R15, R0.reuse, R7, 0x2 ;  /* 0x00000007000f7211 */ /* 0x040fe200078e10ff */
[----:B------:R-:W-:Y:S01]  /*01d0*/  IMAD R8, R0, 0x7, R7 ;  /* 0x0000000700087824 */ /* 0x000fe200078e0207 */
[----:B------:R-:W-:Y:S02]  /*01e0*/  MOV R20, RZ ;  /* 0x000000ff00147202 */ /* 0x000fe40000000f00 */
[----:B------:R-:W-:-:S02]  /*01f0*/  MOV R14, R4 ;  /* 0x00000004000e7202 */ /* 0x000fc40000000f00 */
[----:B------:R-:W-:Y:S02]  /*0200*/  MOV R10, R7 ;  /* 0x00000007000a7202 */ /* 0x000fe40000000f00 */
[----:B------:R-:W-:-:S07]  /*0210*/  IADD3 R12, PT, PT, -R9, RZ, RZ ;  /* 0x000000ff090c7210 */ /* 0x000fce0007ffe1ff */
.L_x_2:
[----:B------:R-:W0:Y:S08]  /*0220*/  LDC.64 R18, c[0x0][0x388] ;  /* 0x0000e200ff127b82 */ /* 0x000e300000000a00 */
[----:B------:R-:W1:Y:S01]  /*0230*/  LDC.64 R16, c[0x0][0x380] ;  /* 0x0000e000ff107b82 */ /* 0x000e620000000a00 */
[----:B0-----:R-:W-:-:S06]  /*0240*/  IMAD.WIDE.U32 R22, R10, 0x4, R18 ;  /* 0x000000040a167825 */ /* 0x001fcc00078e0012 */
[----:B------:R-:W2:Y:S01]  /*0250*/  LDG.E R22, desc[UR6][R22.64] ;  /* 0x0000000616167981 */ /* 0x000ea2000c1e1900 */
[----:B-1----:R-:W-:-:S05]  /*0260*/  IMAD.WIDE R16, R14, 0x4, R16 ;  /* 0x000000040e107825 */ /* 0x002fca00078e0210 */
[----:B------:R-:W2:Y:S01]  /*0270*/  LDG.E R21, desc[UR6][R16.64] ;  /* 0x0000000610157981 */ /* 0x000ea2000c1e1900 */
[----:B------:R-:W-:-:S03]  /*0280*/  IMAD.WIDE.U32 R26, R11, 0x4, R18 ;  /* 0x000000040b1a7825 */ /* 0x000fc600078e0012 */
[----:B------:R-:W3:Y:S01]  /*0290*/  LDG.E R23, desc[UR6][R16.64+0x8] ;  /* 0x0000080610177981 */ /* 0x000ee2000c1e1900 */
[----:B------:R-:W-:-:S03]  /*02a0*/  IMAD.WIDE.U32 R24, R5, 0x4, R18 ;  /* 0x0000000405187825 */ /* 0x000fc600078e0012 */
[----:B------:R-:W4:Y:S04]  /*02b0*/  LDG.E R26, desc[UR6][R26.64] ;  /* 0x000000061a1a7981 */ /* 0x000f28000c1e1900 */
[----:B------:R-:W3:Y:S04]  /*02c0*/  LDG.E R24, desc[UR6][R24.64] ;  /* 0x0000000618187981 */ /* 0x000ee8000c1e1900 */
[----:B------:R-:W5:Y:S01]  /*02d0*/  LDG.E R27, desc[UR6][R16.64+0x10] ;  /* 0x00001006101b7981 */ /* 0x000f62000c1e1900 */
[----:B--2---:R-:W-:-:S03]  /*02e0*/  FFMA R21, R21, R22, R20 ;  /* 0x0000001615157223 */ /* 0x004fc60000000014 */
[----:B------:R-:W4:Y:S02]  /*02f0*/  LDG.E R20, desc[UR6][R16.64+0x4] ;  /* 0x0000040610147981 */ /* 0x000f24000c1e1900 */
[----:B----4-:R-:W-:Y:S01]  /*0300*/  FFMA R28, R20, R26, R21 ;  /* 0x0000001a141c7223 */ /* 0x010fe20000000015 */
[----:B------:R-:W-:-:S04]  /*0310*/  IMAD.WIDE.U32 R20, R13, 0x4, R18 ;  /* 0x000000040d147825 */ /* 0x000fc800078e0012 */
[----:B---3--:R-:W-:Y:S01]  /*0320*/  FFMA R28, R23, R24, R28 ;  /* 0x00000018171c7223 */ /* 0x008fe2000000001c */
[--C-:B------:R-:W-:Y:S01]  /*0330*/  IMAD.WIDE.U32 R22, R15, 0x4, R18.reuse ;  /* 0x000000040f167825 */ /* 0x100fe200078e0012 */
[----:B------:R-:W2:Y:S05]  /*0340*/  LDG.E R20, desc[UR6][R20.64] ;  /* 0x0000000614147981 */ /* 0x000eaa000c1e1900 */
[----:B------:R-:W5:Y:S04]  /*0350*/  LDG.E R22, desc[UR6][R22.64] ;  /* 0x0000000616167981 */ /* 0x000f68000c1e1900 */
[----:B------:R-:W2:Y:S01]  /*0360*/  LDG.E R21, desc[UR6][R16.64+0xc] ;  /* 0x00000c0610157981 */ /* 0x000ea2000c1e1900 */
[----:B------:R-:W-:-:S03]  /*0370*/  IMAD.WIDE.U32 R24, R29, 0x4, R18 ;  /* 0x000000041d187825 */ /* 0x000fc600078e0012 */
[----:B------:R-:W3:Y:S04]  /*0380*/  LDG.E R23, desc[UR6][R16.64+0x1c] ;  /* 0x00001c0610177981 */ /* 0x000ee8000c1e1900 */
[----:B------:R-:W4:Y:S01]  /*0390*/  LDG.E R24, desc[UR6][R24.64] ;  /* 0x0000000618187981 */ /* 0x000f22000c1e1900 */
[----:B--2---:R-:W-:-:S03]  /*03a0*/  FFMA R28, R21, R20, R28 ;  /* 0x00000014151c7223 */ /* 0x004fc6000000001c */
[----:B------:R-:W4:Y:S01]  /*03b0*/  LDG.E R21, desc[UR6][R16.64+0x14] ;  /* 0x0000140610157981 */ /* 0x000f22000c1e1900 */
[----:B-----5:R-:W-:Y:S01]  /*03c0*/  FFMA R28, R27, R22, R28 ;  /* 0x000000161b1c7223 */ /* 0x020fe2000000001c */
[--C-:B------:R-:W-:Y:S02]  /*03d0*/  IMAD.WIDE.U32 R26, R6, 0x4, R18.reuse ;  /* 0x00000004061a7825 */ /* 0x100fe400078e0012 */
[----:B------:R-:W2:Y:S02]  /*03e0*/  LDG.E R20, desc[UR6][R16.64+0x18] ;  /* 0x0000180610147981 */ /* 0x000ea4000c1e1900 */
[----:B------:R-:W-:Y:S02]  /*03f0*/  IMAD.WIDE.U32 R18, R8, 0x4, R18 ;  /* 0x0000000408127825 */ /* 0x000fe400078e0012 */
[----:B------:R-:W2:Y:S04]  /*0400*/  LDG.E R26, desc[UR6][R26.64] ;  /* 0x000000061a1a7981 */ /* 0x000ea8000c1e1900 */
[----:B------:R-:W3:Y:S01]  /*0410*/  LDG.E R18, desc[UR6][R18.64] ;  /* 0x0000000612127981 */ /* 0x000ee2000c1e1900 */
[----:B------:R-:W-:-:S04]  /*0420*/  IADD3 R12, PT, PT, R12, 0x8, RZ ;  /* 0x000000080c0c7810 */ /* 0x000fc80007ffe0ff */
[----:B------:R-:W-:Y:S02]  /*0430*/  ISETP.NE.AND P1, PT, R12, RZ, PT ;  /* 0x000000ff0c00720c */ /* 0x000fe40003f25270 */
[C---:B------:R-:W-:Y:S02]  /*0440*/  LEA R11, R0.reuse, R11, 0x3 ;  /* 0x0000000b000b7211 */ /* 0x040fe400078e18ff */
[C---:B------:R-:W-:Y:S02]  /*0450*/  LEA R5, R0.reuse, R5, 0x3 ;  /* 0x0000000500057211 */ /* 0x040fe400078e18ff */
[C---:B------:R-:W-:Y:S02]  /*0460*/  LEA R13, R0.reuse, R13, 0x3 ;  /* 0x0000000d000d7211 */ /* 0x040fe400078e18ff */
[C---:B------:R-:W-:Y:S02]  /*0470*/  LEA R15, R0.reuse, R15, 0x3 ;  /* 0x0000000f000f7211 */ /* 0x040fe400078e18ff */
[----:B------:R-:W-:-:S02]  /*0480*/  LEA R29, R0, R29, 0x3 ;  /* 0x0000001d001d7211 */ /* 0x000fc400078e18ff */
[C---:B------:R-:W-:Y:S02]  /*0490*/  LEA R6, R0.reuse, R6, 0x3 ;  /* 0x0000000600067211 */ /* 0x040fe400078e18ff */
[C---:B------:R-:W-:Y:S02]  /*04a0*/  LEA R8, R0.reuse, R8, 0x3 ;  /* 0x0000000800087211 */ /* 0x040fe400078e18ff */
[----:B------:R-:W-:Y:S02]  /*04b0*/  LEA R10, R0, R10, 0x3 ;  /* 0x0000000a000a7211 */ /* 0x000fe400078e18ff */
[----:B------:R-:W-:Y:S01]  /*04c0*/  IADD3 R14, PT, PT, R14, 0x8, RZ ;  /* 0x000000080e0e7810 */ /* 0x000fe20007ffe0ff */
[----:B----4-:R-:W-:-:S04]  /*04d0*/  FFMA R21, R21, R24, R28 ;  /* 0x0000001815157223 */ /* 0x010fc8000000001c */
[----:B--2---:R-:W-:-:S04]  /*04e0*/  FFMA R20, R20, R26, R21 ;  /* 0x0000001a14147223 */ /* 0x004fc80000000015 */
[----:B---3--:R-:W-:Y:S01]  /*04f0*/  FFMA R20, R23, R18, R20 ;  /* 0x0000001217147223 */ /* 0x008fe20000000014 */
[----:B------:R-:W-:Y:S06]  /*0500*/  @P1 BRA `(.L_x_2) ;  /* 0xfffffffc00441947 */ /* 0x000fec000383ffff */
.L_x_1:
[----:B------:R-:W-:Y:S05]  /*0510*/  @!P0 BRA `(.L_x_0) ;  /* 0x0000000000e48947 */ /* 0x000fea0003800000 */
[----:B------:R-:W-:Y:S02]  /*0520*/  ISETP.GE.U32.AND P0, PT, R2, 0x4, PT ;  /* 0x000000040200780c */ /* 0x000fe40003f06070 */
[----:B------:R-:W-:-:S04]  /*0530*/  LOP3.LUT R6, R0, 0x3, RZ, 0xc0, !PT ;  /* 0x0000000300067812 */ /* 0x000fc800078ec0ff */
[----:B------:R-:W-:-:S07]  /*0540*/  ISETP.NE.AND P1, PT, R6, RZ, PT ;  /* 0x000000ff0600720c */ /* 0x000fce0003f25270 */
[----:B------:R-:W-:Y:S06]  /*0550*/  @!P0 BRA `(.L_x_3) ;  /* 0x0000000000648947 */ /* 0x000fec0003800000 */
[----:B------:R-:W0:Y:S01]  /*0560*/  LDC.64 R10, c[0x0][0x388] ;  /* 0x0000e200ff0a7b82 */ /* 0x000e220000000a00 */
[----:B------:R-:W-:Y:S01]  /*0570*/  IMAD R17, R9, R0, R7 ;  /* 0x0000000009117224 */ /* 0x000fe200078e0207 */
[----:B------:R-:W-:-:S04]  /*0580*/  IADD3 R5, PT, PT, R4, R9, RZ ;  /* 0x0000000904057210 */ /* 0x000fc80007ffe0ff */
[-C--:B------:R-:W-:Y:S02]  /*0590*/  IADD3 R19, PT, PT, R17, R0.reuse, RZ ;  /* 0x0000000011137210 */ /* 0x080fe40007ffe0ff */
[----:B------:R-:W1:Y:S02]  /*05a0*/  LDC.64 R12, c[0x0][0x380] ;  /* 0x0000e000ff0c7b82 */ /* 0x000e640000000a00 */
[----:B------:R-:W-:Y:S01]  /*05b0*/  IADD3 R21, PT, PT, R19, R0, RZ ;  /* 0x0000000013157210 */ /* 0x000fe20007ffe0ff */
[----:B0-----:R-:W-:-:S04]  /*05c0*/  IMAD.WIDE.U32 R16, R17, 0x4, R10 ;  /* 0x0000000411107825 */ /* 0x001fc800078e000a */
[----:B------:R-:W-:Y:S02]  /*05d0*/  IMAD.WIDE.U32 R18, R19, 0x4, R10 ;  /* 0x0000000413127825 */ /* 0x000fe400078e000a */
[----:B------:R-:W2:Y:S02]  /*05e0*/  LDG.E R16, desc[UR6][R16.64] ;  /* 0x0000000610107981 */ /* 0x000ea4000c1e1900 */
[----:B-1----:R-:W-:Y:S02]  /*05f0*/  IMAD.WIDE R12, R5, 0x4, R12 ;  /* 0x00000004050c7825 */ /* 0x002fe400078e020c */
[----:B------:R-:W3:Y:S02]  /*0600*/  LDG.E R18, desc[UR6][R18.64] ;  /* 0x0000000612127981 */ /* 0x000ee4000c1e1900 */
[C-C-:B------:R-:W-:Y:S01]  /*0610*/  IMAD.WIDE.U32 R14, R21.reuse, 0x4, R10.reuse ;  /* 0x00000004150e7825 */ /* 0x140fe200078e000a */
[----:B------:R-:W-:Y:S01]  /*0620*/  IADD3 R21, PT, PT, R21, R0, RZ ;  /* 0x0000000015157210 */ /* 0x000fe20007ffe0ff */
[----:B------:R-:W2:Y:S04]  /*0630*/  LDG.E R5, desc[UR6][R12.64] ;  /* 0x000000060c057981 */ /* 0x000ea8000c1e1900 */
[----:B------:R-:W3:Y:S01]  /*0640*/  LDG.E R2, desc[UR6][R12.64+0x4] ;  /* 0x000004060c027981 */ /* 0x000ee2000c1e1900 */
[----:B------:R-:W-:-:S03]  /*0650*/  IMAD.WIDE.U32 R10, R21, 0x4, R10 ;  /* 0x00000004150a7825 */ /* 0x000fc600078e000a */
[----:B------:R-:W4:Y:S04]  /*0660*/  LDG.E R14, desc[UR6][R14.64] ;  /* 0x000000060e0e7981 */ /* 0x000f28000c1e1900 */
[----:B------:R-:W4:Y:S04]  /*0670*/  LDG.E R21, desc[UR6][R12.64+0x8] ;  /* 0x000008060c157981 */ /* 0x000f28000c1e1900 */
[----:B------:R-:W5:Y:S04]  /*0680*/  LDG.E R23, desc[UR6][R12.64+0xc] ;  /* 0x00000c060c177981 */ /* 0x000f68000c1e1900 */
[----:B------:R-:W5:Y:S01]  /*0690*/  LDG.E R10, desc[UR6][R10.64] ;  /* 0x000000060a0a7981 */ /* 0x000f62000c1e1900 */
[----:B------:R-:W-:Y:S01]  /*06a0*/  IADD3 R9, PT, PT, R9, 0x4, RZ ;  /* 0x0000000409097810 */ /* 0x000fe20007ffe0ff */
[----:B--2---:R-:W-:-:S04]  /*06b0*/  FFMA R5, R5, R16, R20 ;  /* 0x0000001005057223 */ /* 0x004fc80000000014 */
[----:B---3--:R-:W-:-:S04]  /*06c0*/  FFMA R2, R2, R18, R5 ;  /* 0x0000001202027223 */ /* 0x008fc80000000005 */
[----:B----4-:R-:W-:-:S04]  /*06d0*/  FFMA R2, R21, R14, R2 ;  /* 0x0000000e15027223 */ /* 0x010fc80000000002 */
[----:B-----5:R-:W-:-:S07]  /*06e0*/  FFMA R20, R23, R10, R2 ;  /* 0x0000000a17147223 */ /* 0x020fce0000000002 */
.L_x_3:
[----:B------:R-:W-:Y:S05]  /*06f0*/  @!P1 BRA `(.L_x_0) ;  /* 0x00000000006c9947 */ /* 0x000fea0003800000 */
[----:B------:R-:W0:Y:S01]  /*0700*/  LDC.64 R18, c[0x0][0x388] ;  /* 0x0000e200ff127b82 */ /* 0x000e220000000a00 */
[----:B------:R-:W-:Y:S02]  /*0710*/  ISETP.NE.AND P0, PT, R6, 0x1, PT ;  /* 0x000000010600780c */ /* 0x000fe40003f05270 */
[----:B------:R-:W-:-:S04]  /*0720*/  LOP3.LUT R2, R0, 0x1, RZ, 0xc0, !PT ;  /* 0x0000000100027812 */ /* 0x000fc800078ec0ff */
[----:B------:R-:W-:Y:S01]  /*0730*/  ISETP.NE.U32.AND P1, PT, R2, 0x1, PT ;  /* 0x000000010200780c */ /* 0x000fe20003f25070 */
[----:B------:R-:W1:Y:S06]  /*0740*/  LDC.64 R10, c[0x0][0x380] ;  /* 0x0000e000ff0a7b82 */ /* 0x000e6c0000000a00 */
[C---:B------:R-:W-:Y:S01]  /*0750*/  @P0 IMAD R17, R9.reuse, R0, R7 ;  /* 0x0000000009110224 */ /* 0x040fe200078e0207 */
[----:B------:R-:W-:Y:S01]  /*0760*/  @P0 IADD3 R5, PT, PT, R4, R9, RZ ;  /* 0x0000000904050210 */ /* 0x000fe20007ffe0ff */
[----:B------:R-:W2:Y:S01]  /*0770*/  LDC.64 R14, c[0x0][0x380] ;  /* 0x0000e000ff0e7b82 */ /* 0x000ea20000000a00 */
[----:B------:R-:W-:-:S02]  /*0780*/  @P0 IADD3 R9, PT, PT, R9, 0x2, RZ ;  /* 0x0000000209090810 */ /* 0x000fc40007ffe0ff */
[----:B------:R-:W-:-:S05]  /*0790*/  @P0 IADD3 R21, PT, PT, R17, R0, RZ ;  /* 0x0000000011150210 */ /* 0x000fca0007ffe0ff */
[----:B------:R-:W3:Y:S01]  /*07a0*/  LDC.64 R12, c[0x0][0x388] ;  /* 0x0000e200ff0c7b82 */ /* 0x000ee20000000a00 */
[----:B0-----:R-:W-:-:S04]  /*07b0*/  @P0 IMAD.WIDE.U32 R16, R17, 0x4, R18 ;  /* 0x0000000411100825 */ /* 0x001fc800078e0012 */
[----:B------:R-:W-:Y:S02]  /*07c0*/  @P0 IMAD.WIDE.U32 R18, R21, 0x4, R18 ;  /* 0x0000000415120825 */ /* 0x000fe400078e0012 */
[----:B------:R-:W4:Y:S02]  /*07d0*/  @P0 LDG.E R16, desc[UR6][R16.64] ;  /* 0x0000000610100981 */ /* 0x000f24000c1e1900 */
[----:B-1----:R-:W-:Y:S01]  /*07e0*/  @P0 IMAD.WIDE R10, R5, 0x4, R10 ;  /* 0x00000004050a0825 */ /* 0x002fe200078e020a */
[----:B------:R-:W-:Y:S01]  /*07f0*/  @!P1 IADD3 R5, PT, PT, R4, R9, RZ ;  /* 0x0000000904059210 */ /* 0x000fe20007ffe0ff */
[----:B------:R-:W5:Y:S02]  /*0800*/  @P0 LDG.E R18, desc[UR6][R18.64] ;  /* 0x0000000612120981 */ /* 0x000f64000c1e1900 */
[----:B------:R-:W-:Y:S02]  /*0810*/  @!P1 IMAD R9, R9, R0, R7 ;  /* 0x0000000009099224 */ /* 0x000fe400078e0207 */
[----:B------:R-:W4:Y:S01]  /*0820*/  @P0 LDG.E R21, desc[UR6][R10.64] ;  /* 0x000000060a150981 */ /* 0x000f22000c1e1900 */
[----:B--2---:R-:W-:-:S03]  /*0830*/  @!P1 IMAD.WIDE R14, R5, 0x4, R14 ;  /* 0x00000004050e9825 */ /* 0x004fc600078e020e */
[----:B------:R-:W5:Y:S04]  /*0840*/  @P0 LDG.E R2, desc[UR6][R10.64+0x4] ;  /* 0x000004060a020981 */ /* 0x000f68000c1e1900 */
[----:B------:R-:W2:Y:S01]  /*0850*/  @!P1 LDG.E R15, desc[UR6][R14.64] ;  /* 0x000000060e0f9981 */ /* 0x000ea2000c1e1900 */
[----:B---3--:R-:W-:-:S06]  /*0860*/  @!P1 IMAD.WIDE.U32 R12, R9, 0x4, R12 ;  /* 0x00000004090c9825 */ /* 0x008fcc00078e000c */
[----:B------:R-:W2:Y:S01]  /*0870*/  @!P1 LDG.E R12, desc[UR6][R12.64] ;  /* 0x000000060c0c9981 */ /* 0x000ea2000c1e1900 */
[----:B----4-:R-:W-:-:S04]  /*0880*/  @P0 FFMA R21, R21, R16, R20 ;  /* 0x0000001015150223 */ /* 0x010fc80000000014 */
[----:B-----5:R-:W-:-:S04]  /*0890*/  @P0 FFMA R20, R2, R18, R21 ;  /* 0x0000001202140223 */ /* 0x020fc80000000015 */
[----:B--2---:R-:W-:-:S07]  /*08a0*/  @!P1 FFMA R20, R15, R12, R20 ;  /* 0x0000000c0f149223 */ /* 0x004fce0000000014 */
.L_x_0:
[----:B------:R-:W0:Y:S01]  /*08b0*/  LDC.64 R4, c[0x0][0x390] ;  /* 0x0000e400ff047b82 */ /* 0x000e220000000a00 */
[----:B------:R-:W-:-:S04]  /*08c0*/  IMAD R3, R3, R0, R7 ;  /* 0x0000000003037224 */ /* 0x000fc800078e0207 */
[----:B0-----:R-:W-:-:S05]  /*08d0*/  IMAD.WIDE R2, R3, 0x4, R4 ;  /* 0x0000000403027825 */ /* 0x001fca00078e0204 */
[----:B------:R-:W-:Y:S01]  /*08e0*/  STG.E desc[UR6][R2.64], R20 ;  /* 0x0000001402007986 */ /* 0x000fe2000c101906 */
[----:B------:R-:W-:Y:S05]  /*08f0*/  EXIT ;  /* 0x000000000000794d */ /* 0x000fea0003800000 */
.L_x_4:
[----:B------:R-:W-:-:S00]  /*0900*/  BRA `(.L_x_4) ;  /* 0xfffffffc00fc7947 */ /* 0x000fc0000383ffff */
[----:B------:R-:W-:-:S00]  /*0910*/  NOP ;  /* 0x0000000000007918 */ /* 0x000fc00000000000 */
        /* <DEDUP_REMOVED lines=14> */
.L_x_5:


//--------------------- .nv.shared.reserved.0     --------------------------
	.section	.nv.shared.reserved.0,"aw",@nobits
	.weak		__nv_reservedSMEM_offset_0_alias
	.size		__nv_reservedSMEM_offset_0_alias, 0, 64
	.other		__nv_reservedSMEM_offset_0_alias,@"STO_CUDA_RESERVED_SHARED STV_DEFAULT"
__nv_reservedSMEM_offset_0_alias:
	.zero		0
	.zero		64


//--------------------- .nv.constant0._Z15matrix_mult_kerPfS_S_i --------------------------
	.section	.nv.constant0._Z15matrix_mult_kerPfS_S_i,"a",@progbits
	.sectionflags	@""
	.align	4
.nv.constant0._Z15matrix_mult_kerPfS_S_i:
	.zero		924


//--------------------- SYMBOLS --------------------------

	.type		.nv.reservedSmem.offset0,@object
	.size		.nv.reservedSmem.offset0,0x4
